//
// Generated by NVIDIA NVVM Compiler
//
// Compiler Build ID: CL-36424714
// Cuda compilation tools, release 13.0, V13.0.88
// Based on NVVM 20.0.0
//

.version 9.0
.target sm_100
.address_size 64

	// .globl	_Z7dividesllPi

.visible .entry _Z7dividesllPi(
	.param .u64 _Z7dividesllPi_param_0,
	.param .u64 _Z7dividesllPi_param_1,
	.param .u64 .ptr .align 1 _Z7dividesllPi_param_2
)
{
	.reg .pred 	%p<6>;
	.reg .b32 	%r<18>;
	.reg .b64 	%rd<16>;

	ld.param.u64 	%rd9, [_Z7dividesllPi_param_0];
	ld.param.u64 	%rd10, [_Z7dividesllPi_param_1];
	ld.param.u64 	%rd11, [_Z7dividesllPi_param_2];
	cvta.to.global.u64 	%rd1, %rd11;
	mov.u32 	%r5, %ctaid.x;
	mov.u32 	%r1, %ntid.x;
	mov.u32 	%r6, %tid.x;
	mad.lo.s32 	%r7, %r5, %r1, %r6;
	add.s32 	%r8, %r7, 2;
	cvt.u64.u32 	%rd14, %r8;
	setp.lt.s64 	%p1, %rd10, %rd14;
	@%p1 bra 	$L__BB0_9;
	mov.u32 	%r9, %nctaid.x;
	mul.lo.s32 	%r10, %r1, %r9;
	cvt.u64.u32 	%rd3, %r10;
	ld.global.u32 	%r16, [%rd1];
	cvt.u32.u64 	%r12, %rd9;
$L__BB0_2:
	setp.ne.s32 	%p2, %r16, 1;
	@%p2 bra 	$L__BB0_9;
	or.b64  	%rd12, %rd9, %rd14;
	and.b64  	%rd13, %rd12, -4294967296;
	setp.ne.s64 	%p3, %rd13, 0;
	@%p3 bra 	$L__BB0_5;
	cvt.u32.u64 	%r11, %rd14;
	rem.u32 	%r13, %r12, %r11;
	cvt.u64.u32 	%rd15, %r13;
	bra.uni 	$L__BB0_6;
$L__BB0_5:
	rem.s64 	%rd15, %rd9, %rd14;
$L__BB0_6:
	setp.ne.s64 	%p4, %rd15, 0;
	mov.b32 	%r16, 1;
	@%p4 bra 	$L__BB0_8;
	mov.b32 	%r16, 0;
	st.global.u32 	[%rd1], %r16;
$L__BB0_8:
	add.s64 	%rd14, %rd14, %rd3;
	setp.le.s64 	%p5, %rd14, %rd10;
	@%p5 bra 	$L__BB0_2;
$L__BB0_9:
	ret;

}


// ===== COMPILED SASS (sm_100) =====

	.target	sm_100

	.elftype	@"ET_EXEC"


//--------------------- .note.nv.tkinfo           --------------------------
	.section	.note.nv.tkinfo,"",@"SHT_NOTE"
	.sectionflags	@"SHF_NOTE_NV_TKINFO"
	.tkinfo
        /*0018*/ 	.word	0x00000002
        /*0030*/ 	.string	""
        /*0030*/ 	.string	"ptxas"
        /*0030*/ 	.string	"Cuda compilation tools, release 13.0, V13.0.88"
        /*0030*/ 	.string	"Build cuda_13.0.r13.0/compiler.36424714_0"
        /*0030*/ 	.string	"-arch sm_100 -m 64 "



//--------------------- .note.nv.cuinfo           --------------------------
	.section	.note.nv.cuinfo,"",@"SHT_NOTE"
	.sectionflags	@"SHF_NOTE_NV_CUINFO"
        /*0018*/ 	.short	0x0002
        /*001a*/ 	.short	0x0064
        /*001c*/ 	.short	0x0082
	.zero		2


//--------------------- .nv.info                  --------------------------
	.section	.nv.info,"",@"SHT_CUDA_INFO"
	.align	4


	//----- nvinfo : EIATTR_REGCOUNT
	.align		4
        /*0000*/ 	.byte	0x04, 0x2f
        /*0002*/ 	.short	(.L_1 - .L_0)
	.align		4
.L_0:
        /*0004*/ 	.word	index@(_Z7dividesllPi)
        /*0008*/ 	.word	0x00000014


	//----- nvinfo : EIATTR_FRAME_SIZE
	.align		4
.L_1:
        /*000c*/ 	.byte	0x04, 0x11
        /*000e*/ 	.short	(.L_3 - .L_2)
	.align		4
.L_2:
        /*0010*/ 	.word	index@($__internal_0_$__cuda_sm20_rem_s64)
        /*0014*/ 	.word	0x00000000


	//----- nvinfo : EIATTR_FRAME_SIZE
	.align		4
.L_3:
        /*0018*/ 	.byte	0x04, 0x11
        /*001a*/ 	.short	(.L_5 - .L_4)
	.align		4
.L_4:
        /*001c*/ 	.word	index@(_Z7dividesllPi)
        /*0020*/ 	.word	0x00000000


	//----- nvinfo : EIATTR_MIN_STACK_SIZE
	.align		4
.L_5:
        /*0024*/ 	.byte	0x04, 0x12
        /*0026*/ 	.short	(.L_7 - .L_6)
	.align		4
.L_6:
        /*0028*/ 	.word	index@(_Z7dividesllPi)
        /*002c*/ 	.word	0x00000000
.L_7:


//--------------------- .nv.compat                --------------------------
	.section	.nv.compat,"",@"SHT_CUDA_COMPAT_INFO"
	.align	4
        /*0000*/ 	.byte	0x02, 0x09, 0x00, 0x00, 0x02, 0x02, 0x01, 0x00, 0x02, 0x05, 0x05, 0x00, 0x03, 0x07, 0x01, 0x01
        /*0010*/ 	.byte	0x02, 0x03, 0x00, 0x00, 0x02, 0x06, 0x01, 0x00, 0x04, 0x0b, 0x08, 0x00, 0x09, 0x00, 0x00, 0x00
        /*0020*/ 	.byte	0x00, 0x00, 0x00, 0x00


//--------------------- .nv.info._Z7dividesllPi   --------------------------
	.section	.nv.info._Z7dividesllPi,"",@"SHT_CUDA_INFO"
	.sectionflags	@""
	.align	4


	//----- nvinfo : EIATTR_CUDA_API_VERSION
	.align		4
        /*0000*/ 	.byte	0x04, 0x37
        /*0002*/ 	.short	(.L_9 - .L_8)
.L_8:
        /*0004*/ 	.word	0x00000082


	//----- nvinfo : EIATTR_KPARAM_INFO
	.align		4
.L_9:
        /*0008*/ 	.byte	0x04, 0x17
        /*000a*/ 	.short	(.L_11 - .L_10)
.L_10:
        /*000c*/ 	.word	0x00000000
        /*0010*/ 	.short	0x0002
        /*0012*/ 	.short	0x0010
        /*0014*/ 	.byte	0x00, 0xf5, 0x21, 0x00


	//----- nvinfo : EIATTR_KPARAM_INFO
	.align		4
.L_11:
        /*0018*/ 	.byte	0x04, 0x17
        /*001a*/ 	.short	(.L_13 - .L_12)
.L_12:
        /*001c*/ 	.word	0x00000000
        /*0020*/ 	.short	0x0001
        /*0022*/ 	.short	0x0008
        /*0024*/ 	.byte	0x00, 0xf0, 0x21, 0x00


	//----- nvinfo : EIATTR_KPARAM_INFO
	.align		4
.L_13:
        /*0028*/ 	.byte	0x04, 0x17
        /*002a*/ 	.short	(.L_15 - .L_14)
.L_14:
        /*002c*/ 	.word	0x00000000
        /*0030*/ 	.short	0x0000
        /*0032*/ 	.short	0x0000
        /*0034*/ 	.byte	0x00, 0xf0, 0x21, 0x00


	//----- nvinfo : EIATTR_SPARSE_MMA_MASK
	.align		4
.L_15:
        /*0038*/ 	.byte	0x03, 0x50
        /*003a*/ 	.short	0x0000


	//----- nvinfo : EIATTR_MAXREG_COUNT
	.align		4
        /*003c*/ 	.byte	0x03, 0x1b
        /*003e*/ 	.short	0x00ff


	//----- nvinfo : EIATTR_MERCURY_ISA_VERSION
	.align		4
        /*0040*/ 	.byte	0x03, 0x5f
        /*0042*/ 	.short	0x0101


	//----- nvinfo : EIATTR_VRC_CTA_INIT_COUNT
	.align		4
        /*0044*/ 	.byte	0x02, 0x4a
	.zero		1
	.zero		1


	//----- nvinfo : EIATTR_EXIT_INSTR_OFFSETS
	.align		4
        /*0048*/ 	.byte	0x04, 0x1c
        /*004a*/ 	.short	(.L_17 - .L_16)


	//   ....[0]....
.L_16:
        /*004c*/ 	.word	0x00000090


	//   ....[1]....
        /*0050*/ 	.word	0x00000140


	//   ....[2]....
        /*0054*/ 	.word	0x000003b0


	//----- nvinfo : EIATTR_CRS_STACK_SIZE
	.align		4
.L_17:
        /*0058*/ 	.byte	0x04, 0x1e
        /*005a*/ 	.short	(.L_19 - .L_18)
.L_18:
        /*005c*/ 	.word	0x00000000


	//----- nvinfo : EIATTR_CBANK_PARAM_SIZE
	.align		4
.L_19:
        /*0060*/ 	.byte	0x03, 0x19
        /*0062*/ 	.short	0x0018


	//----- nvinfo : EIATTR_PARAM_CBANK
	.align		4
        /*0064*/ 	.byte	0x04, 0x0a
        /*0066*/ 	.short	(.L_21 - .L_20)
	.align		4
.L_20:
        /*0068*/ 	.word	index@(.nv.constant0._Z7dividesllPi)
        /*006c*/ 	.short	0x0380
        /*006e*/ 	.short	0x0018


	//----- nvinfo : EIATTR_SW_WAR
	.align		4
.L_21:
        /*0070*/ 	.byte	0x04, 0x36
        /*0072*/ 	.short	(.L_23 - .L_22)
.L_22:
        /*0074*/ 	.word	0x00000008
.L_23:


//--------------------- .nv.callgraph             --------------------------
	.section	.nv.callgraph,"",@"SHT_CUDA_CALLGRAPH"
	.align	4
	.sectionentsize	8
	.align		4
        /*0000*/ 	.word	0x00000000
	.align		4
        /*0004*/ 	.word	0xffffffff
	.align		4
        /*0008*/ 	.word	0x00000000
	.align		4
        /*000c*/ 	.word	0xfffffffe
	.align		4
        /*0010*/ 	.word	0x00000000
	.align		4
        /*0014*/ 	.word	0xfffffffd
	.align		4
        /*0018*/ 	.word	0x00000000
	.align		4
        /*001c*/ 	.word	0xfffffffc


//--------------------- .text._Z7dividesllPi      --------------------------
	.section	.text._Z7dividesllPi,"ax",@progbits
	.align	128
        .global         _Z7dividesllPi
        .type           _Z7dividesllPi,@function
        .size           _Z7dividesllPi,(.L_x_5 - _Z7dividesllPi)
        .other          _Z7dividesllPi,@"STO_CUDA_ENTRY STV_DEFAULT"
_Z7dividesllPi:
.text._Z7dividesllPi:
[----:B------:R-:W-:Y:S01]  /*0000*/  LDC R1, c[0x0][0x37c] ;  /* 0x0000df00ff017b82 */ /* 0x000fe20000000800 */
[----:B------:R-:W0:Y:S07]  /*0010*/  S2R R0, SR_TID.X ;  /* 0x0000000000007919 */ /* 0x000e2e0000002100 */
[----:B------:R-:W0:Y:S01]  /*0020*/  S2UR UR4, SR_CTAID.X ;  /* 0x00000000000479c3 */ /* 0x000e220000002500 */
[----:B------:R-:W1:Y:S07]  /*0030*/  LDCU.64 UR6, c[0x0][0x388] ;  /* 0x00007100ff0677ac */ /* 0x000e6e0008000a00 */
[----:B------:R-:W0:Y:S02]  /*0040*/  LDC R7, c[0x0][0x360] ;  /* 0x0000d800ff077b82 */ /* 0x000e240000000800 */
[----:B0-----:R-:W-:-:S04]  /*0050*/  IMAD R0, R7, UR4, R0 ;  /* 0x0000000407007c24 */ /* 0x001fc8000f8e0200 */
[----:B------:R-:W-:-:S05]  /*0060*/  VIADD R5, R0, 0x2 ;  /* 0x0000000200057836 */ /* 0x000fca0000000000 */
[----:B-1----:R-:W-:-:S04]  /*0070*/  ISETP.GT.U32.AND P0, PT, R5, UR6, PT ;  /* 0x0000000605007c0c */ /* 0x002fc8000bf04070 */
[----:B------:R-:W-:-:S13]  /*0080*/  ISETP.GT.AND.EX P0, PT, RZ, UR7, PT, P0 ;  /* 0x00000007ff007c0c */ /* 0x000fda000bf04300 */
[----:B------:R-:W-:Y:S05]  /*0090*/  @P0 EXIT ;  /* 0x000000000000094d */ /* 0x000fea0003800000 */
[----:B------:R-:W0:Y:S01]  /*00a0*/  LDC.64 R2, c[0x0][0x390] ;  /* 0x0000e400ff027b82 */ /* 0x000e220000000a00 */
[----:B------:R-:W0:Y:S01]  /*00b0*/  LDCU.64 UR4, c[0x0][0x358] ;  /* 0x00006b00ff0477ac */ /* 0x000e220008000a00 */
[----:B------:R-:W1:Y:S01]  /*00c0*/  LDCU UR6, c[0x0][0x370] ;  /* 0x00006e00ff0677ac */ /* 0x000e620008000800 */
[----:B------:R-:W2:Y:S01]  /*00d0*/  LDCU UR7, c[0x0][0x384] ;  /* 0x00007080ff0777ac */ /* 0x000ea20008000800 */
[----:B------:R-:W3:Y:S01]  /*00e0*/  LDCU UR8, c[0x0][0x380] ;  /* 0x00007000ff0877ac */ /* 0x000ee20008000800 */
[----:B------:R-:W4:Y:S01]  /*00f0*/  LDCU.64 UR12, c[0x0][0x388] ;  /* 0x00007100ff0c77ac */ /* 0x000f220008000a00 */
[----:B0-----:R0:W5:Y:S01]  /*0100*/  LDG.E R6, desc[UR4][R2.64] ;  /* 0x0000000402067981 */ /* 0x001162000c1e1900 */
[----:B------:R-:W-:Y:S02]  /*0110*/  IMAD.MOV.U32 R4, RZ, RZ, RZ ;  /* 0x000000ffff047224 */ /* 0x000fe400078e00ff */
[----:B-1234-:R-:W-:-:S07]  /*0120*/  IMAD R0, R7, UR6, RZ ;  /* 0x0000000607007c24 */ /* 0x01efce000f8e02ff */
.L_x_3:
[----:B-----5:R-:W-:-:S13]  /*0130*/  ISETP.NE.AND P0, PT, R6, 0x1, PT ;  /* 0x000000010600780c */ /* 0x020fda0003f05270 */
[----:B-1----:R-:W-:Y:S05]  /*0140*/  @P0 EXIT ;  /* 0x000000000000094d */ /* 0x002fea0003800000 */
[----:B0-----:R-:W-:Y:S01]  /*0150*/  LOP3.LUT R2, R4, UR7, RZ, 0xfc, !PT ;  /* 0x0000000704027c12 */ /* 0x001fe2000f8efcff */
[----:B------:R-:W-:Y:S03]  /*0160*/  BSSY.RECONVERGENT B0, `(.L_x_0) ;  /* 0x000001b000007945 */ /* 0x000fe60003800200 */
[----:B------:R-:W-:-:S13]  /*0170*/  ISETP.NE.U32.AND P0, PT, R2, RZ, PT ;  /* 0x000000ff0200720c */ /* 0x000fda0003f05070 */
[----:B------:R-:W-:Y:S05]  /*0180*/  @P0 BRA `(.L_x_1) ;  /* 0x0000000000500947 */ /* 0x000fea0003800000 */
[----:B------:R-:W0:Y:S01]  /*0190*/  I2F.U32.RP R6, R5 ;  /* 0x0000000500067306 */ /* 0x000e220000209000 */
[----:B------:R-:W-:-:S07]  /*01a0*/  ISETP.NE.U32.AND P1, PT, R5, RZ, PT ;  /* 0x000000ff0500720c */ /* 0x000fce0003f25070 */
[----:B0-----:R-:W0:Y:S02]  /*01b0*/  MUFU.RCP R6, R6 ;  /* 0x0000000600067308 */ /* 0x001e240000001000 */
[----:B0-----:R-:W-:-:S06]  /*01c0*/  VIADD R2, R6, 0xffffffe ;  /* 0x0ffffffe06027836 */ /* 0x001fcc0000000000 */
[----:B------:R0:W1:Y:S02]  /*01d0*/  F2I.FTZ.U32.TRUNC.NTZ R3, R2 ;  /* 0x0000000200037305 */ /* 0x000064000021f000 */
[----:B0-----:R-:W-:Y:S02]  /*01e0*/  IMAD.MOV.U32 R2, RZ, RZ, RZ ;  /* 0x000000ffff027224 */ /* 0x001fe400078e00ff */
[----:B-1----:R-:W-:-:S04]  /*01f0*/  IMAD.MOV R8, RZ, RZ, -R3 ;  /* 0x000000ffff087224 */ /* 0x002fc800078e0a03 */
[----:B------:R-:W-:-:S04]  /*0200*/  IMAD R7, R8, R5, RZ ;  /* 0x0000000508077224 */ /* 0x000fc800078e02ff */
[----:B------:R-:W-:-:S06]  /*0210*/  IMAD.HI.U32 R3, R3, R7, R2 ;  /* 0x0000000703037227 */ /* 0x000fcc00078e0002 */
[----:B------:R-:W-:-:S05]  /*0220*/  IMAD.HI.U32 R3, R3, UR8, RZ ;  /* 0x0000000803037c27 */ /* 0x000fca000f8e00ff */
[----:B------:R-:W-:-:S05]  /*0230*/  IADD3 R8, PT, PT, -R3, RZ, RZ ;  /* 0x000000ff03087210 */ /* 0x000fca0007ffe1ff */
[----:B------:R-:W-:-:S05]  /*0240*/  IMAD R8, R5, R8, UR8 ;  /* 0x0000000805087e24 */ /* 0x000fca000f8e0208 */
[----:B------:R-:W-:-:S13]  /*0250*/  ISETP.GE.U32.AND P0, PT, R8, R5, PT ;  /* 0x000000050800720c */ /* 0x000fda0003f06070 */
[----:B------:R-:W-:-:S05]  /*0260*/  @P0 IMAD.IADD R8, R8, 0x1, -R5 ;  /* 0x0000000108080824 */ /* 0x000fca00078e0a05 */
[----:B------:R-:W-:-:S13]  /*0270*/  ISETP.GE.U32.AND P0, PT, R8, R5, PT ;  /* 0x000000050800720c */ /* 0x000fda0003f06070 */
[----:B------:R-:W-:Y:S01]  /*0280*/  @P0 IMAD.IADD R8, R8, 0x1, -R5 ;  /* 0x0000000108080824 */ /* 0x000fe200078e0a05 */
[----:B------:R-:W-:-:S04]  /*0290*/  @!P1 LOP3.LUT R8, RZ, R5, RZ, 0x33, !PT ;  /* 0x00000005ff089212 */ /* 0x000fc800078e33ff */
[----:B------:R-:W-:-:S04]  /*02a0*/  ISETP.NE.U32.AND P0, PT, R8, RZ, PT ;  /* 0x000000ff0800720c */ /* 0x000fc80003f05070 */
[----:B------:R-:W-:Y:S01]  /*02b0*/  ISETP.NE.AND.EX P0, PT, RZ, RZ, PT, P0 ;  /* 0x000000ffff00720c */ /* 0x000fe20003f05300 */
[----:B------:R-:W-:-:S12]  /*02c0*/  BRA `(.L_x_2) ;  /* 0x0000000000107947 */ /* 0x000fd80003800000 */
.L_x_1:
[----:B------:R-:W-:-:S07]  /*02d0*/  MOV R6, 0x2f0 ;  /* 0x000002f000067802 */ /* 0x000fce0000000f00 */
[----:B------:R-:W-:Y:S05]  /*02e0*/  CALL.REL.NOINC `($__internal_0_$__cuda_sm20_rem_s64) ;  /* 0x0000000000347944 */ /* 0x000fea0003c00000 */
[----:B------:R-:W-:-:S04]  /*02f0*/  ISETP.NE.U32.AND P0, PT, R2, RZ, PT ;  /* 0x000000ff0200720c */ /* 0x000fc80003f05070 */
[----:B------:R-:W-:-:S13]  /*0300*/  ISETP.NE.AND.EX P0, PT, R3, RZ, PT, P0 ;  /* 0x000000ff0300720c */ /* 0x000fda0003f05300 */
.L_x_2:
[----:B------:R-:W-:Y:S05]  /*0310*/  BSYNC.RECONVERGENT B0 ;  /* 0x0000000000007941 */ /* 0x000fea0003800200 */
.L_x_0:
[----:B------:R-:W0:Y:S01]  /*0320*/  @!P0 LDC.64 R2, c[0x0][0x390] ;  /* 0x0000e400ff028b82 */ /* 0x000e220000000a00 */
[----:B------:R-:W-:Y:S01]  /*0330*/  IADD3 R5, P1, PT, R0, R5, RZ ;  /* 0x0000000500057210 */ /* 0x000fe20007f3e0ff */
[----:B------:R-:W-:Y:S01]  /*0340*/  IMAD.MOV.U32 R6, RZ, RZ, 0x1 ;  /* 0x00000001ff067424 */ /* 0x000fe200078e00ff */
[----:B------:R-:W-:-:S03]  /*0350*/  @!P0 MOV R6, RZ ;  /* 0x000000ff00068202 */ /* 0x000fc60000000f00 */
[----:B------:R-:W-:Y:S01]  /*0360*/  IMAD.X R4, RZ, RZ, R4, P1 ;  /* 0x000000ffff047224 */ /* 0x000fe200008e0604 */
[----:B------:R-:W-:-:S04]  /*0370*/  ISETP.GT.U32.AND P1, PT, R5, UR12, PT ;  /* 0x0000000c05007c0c */ /* 0x000fc8000bf24070 */
[----:B------:R-:W-:Y:S01]  /*0380*/  ISETP.GT.AND.EX P1, PT, R4, UR13, PT, P1 ;  /* 0x0000000d04007c0c */ /* 0x000fe2000bf24310 */
[----:B0-----:R1:W-:-:S12]  /*0390*/  @!P0 STG.E desc[UR4][R2.64], RZ ;  /* 0x000000ff02008986 */ /* 0x0013d8000c101904 */
[----:B------:R-:W-:Y:S05]  /*03a0*/  @!P1 BRA `(.L_x_3) ;  /* 0xfffffffc00609947 */ /* 0x000fea000383ffff */
[----:B------:R-:W-:Y:S05]  /*03b0*/  EXIT ;  /* 0x000000000000794d */ /* 0x000fea0003800000 */
        .weak           $__internal_0_$__cuda_sm20_rem_s64
        .type           $__internal_0_$__cuda_sm20_rem_s64,@function
        .size           $__internal_0_$__cuda_sm20_rem_s64,(.L_x_5 - $__internal_0_$__cuda_sm20_rem_s64)
$__internal_0_$__cuda_sm20_rem_s64:
[----:B------:R-:W-:Y:S01]  /*03c0*/  IADD3 R2, P1, PT, RZ, -R5, RZ ;  /* 0x80000005ff027210 */ /* 0x000fe20007f3e0ff */
[----:B------:R-:W0:Y:S01]  /*03d0*/  LDCU.64 UR10, c[0x0][0x380] ;  /* 0x00007000ff0a77ac */ /* 0x000e220008000a00 */
[----:B------:R-:W-:-:S03]  /*03e0*/  ISETP.GE.AND P0, PT, R4, RZ, PT ;  /* 0x000000ff0400720c */ /* 0x000fc60003f06270 */
[----:B------:R-:W-:Y:S01]  /*03f0*/  IMAD.X R3, RZ, RZ, ~R4, P1 ;  /* 0x000000ffff037224 */ /* 0x000fe200008e0e04 */
[----:B------:R-:W-:-:S04]  /*0400*/  SEL R2, R2, R5, !P0 ;  /* 0x0000000502027207 */ /* 0x000fc80004000000 */
[----:B------:R-:W-:-:S04]  /*0410*/  SEL R3, R3, R4, !P0 ;  /* 0x0000000403037207 */ /* 0x000fc80004000000 */
[----:B------:R-:W1:Y:S08]  /*0420*/  I2F.U64.RP R7, R2 ;  /* 0x0000000200077312 */ /* 0x000e700000309000 */
[----:B-1----:R-:W1:Y:S02]  /*0430*/  MUFU.RCP R7, R7 ;  /* 0x0000000700077308 */ /* 0x002e640000001000 */
[----:B-1----:R-:W-:-:S06]  /*0440*/  VIADD R8, R7, 0x1ffffffe ;  /* 0x1ffffffe07087836 */ /* 0x002fcc0000000000 */
[----:B------:R-:W1:Y:S02]  /*0450*/  F2I.U64.TRUNC R8, R8 ;  /* 0x0000000800087311 */ /* 0x000e64000020d800 */
[----:B-1----:R-:W-:-:S04]  /*0460*/  IMAD.WIDE.U32 R10, R8, R2, RZ ;  /* 0x00000002080a7225 */ /* 0x002fc800078e00ff */
[----:B------:R-:W-:Y:S01]  /*0470*/  IMAD R11, R8, R3, R11 ;  /* 0x00000003080b7224 */ /* 0x000fe200078e020b */
[----:B------:R-:W-:-:S03]  /*0480*/  IADD3 R13, P0, PT, RZ, -R10, RZ ;  /* 0x8000000aff0d7210 */ /* 0x000fc60007f1e0ff */
[----:B------:R-:W-:Y:S02]  /*0490*/  IMAD R11, R9, R2, R11 ;  /* 0x00000002090b7224 */ /* 0x000fe400078e020b */
[----:B------:R-:W-:-:S04]  /*04a0*/  IMAD.HI.U32 R10, R8, R13, RZ ;  /* 0x0000000d080a7227 */ /* 0x000fc800078e00ff */
[----:B------:R-:W-:Y:S02]  /*04b0*/  IMAD.X R15, RZ, RZ, ~R11, P0 ;  /* 0x000000ffff0f7224 */ /* 0x000fe400000e0e0b */
[----:B------:R-:W-:Y:S02]  /*04c0*/  IMAD.MOV.U32 R11, RZ, RZ, R8 ;  /* 0x000000ffff0b7224 */ /* 0x000fe400078e0008 */
[-C--:B------:R-:W-:Y:S02]  /*04d0*/  IMAD R17, R9, R15.reuse, RZ ;  /* 0x0000000f09117224 */ /* 0x080fe400078e02ff */
[----:B------:R-:W-:-:S04]  /*04e0*/  IMAD.WIDE.U32 R10, P0, R8, R15, R10 ;  /* 0x0000000f080a7225 */ /* 0x000fc8000780000a */
[----:B------:R-:W-:-:S04]  /*04f0*/  IMAD.HI.U32 R7, R9, R15, RZ ;  /* 0x0000000f09077227 */ /* 0x000fc800078e00ff */
[----:B------:R-:W-:Y:S01]  /*0500*/  IMAD.HI.U32 R10, P1, R9, R13, R10 ;  /* 0x0000000d090a7227 */ /* 0x000fe2000782000a */
[----:B------:R-:W-:-:S04]  /*0510*/  IADD3.X R7, PT, PT, R7, R9, RZ, P0, !PT ;  /* 0x0000000907077210 */ /* 0x000fc800007fe4ff */
[----:B------:R-:W-:-:S04]  /*0520*/  IADD3 R11, P2, PT, R17, R10, RZ ;  /* 0x0000000a110b7210 */ /* 0x000fc80007f5e0ff */
[----:B------:R-:W-:Y:S01]  /*0530*/  IADD3.X R13, PT, PT, RZ, RZ, R7, P2, P1 ;  /* 0x000000ffff0d7210 */ /* 0x000fe200017e2407 */
[----:B------:R-:W-:Y:S01]  /*0540*/  IMAD.WIDE.U32 R8, R11, R2, RZ ;  /* 0x000000020b087225 */ /* 0x000fe200078e00ff */
[----:B0-----:R-:W-:-:S03]  /*0550*/  ISETP.LE.AND P1, PT, RZ, UR11, PT ;  /* 0x0000000bff007c0c */ /* 0x001fc6000bf23270 */
[----:B------:R-:W-:Y:S01]  /*0560*/  IMAD R7, R11, R3, R9 ;  /* 0x000000030b077224 */ /* 0x000fe200078e0209 */
[----:B------:R-:W-:-:S03]  /*0570*/  IADD3 R9, P0, PT, RZ, -R8, RZ ;  /* 0x80000008ff097210 */ /* 0x000fc60007f1e0ff */
[----:B------:R-:W-:Y:S02]  /*0580*/  IMAD R7, R13, R2, R7 ;  /* 0x000000020d077224 */ /* 0x000fe400078e0207 */
[----:B------:R-:W-:-:S04]  /*0590*/  IMAD.HI.U32 R10, R11, R9, RZ ;  /* 0x000000090b0a7227 */ /* 0x000fc800078e00ff */
[----:B------:R-:W-:Y:S01]  /*05a0*/  IMAD.X R8, RZ, RZ, ~R7, P0 ;  /* 0x000000ffff087224 */ /* 0x000fe200000e0e07 */
[----:B------:R-:W-:-:S03]  /*05b0*/  IADD3 R7, P4, PT, RZ, -UR10, RZ ;  /* 0x8000000aff077c10 */ /* 0x000fc6000ff9e0ff */
[----:B------:R-:W-:Y:S01]  /*05c0*/  IMAD.WIDE.U32 R10, P0, R11, R8, R10 ;  /* 0x000000080b0a7225 */ /* 0x000fe2000780000a */
[----:B------:R-:W-:-:S03]  /*05d0*/  SEL R7, R7, UR10, !P1 ;  /* 0x0000000a07077c07 */ /* 0x000fc6000c800000 */
[----:B------:R-:W-:Y:S02]  /*05e0*/  IMAD.X R12, RZ, RZ, ~UR11, P4 ;  /* 0x8000000bff0c7e24 */ /* 0x000fe4000a0e06ff */
[----:B------:R-:W-:-:S03]  /*05f0*/  IMAD.HI.U32 R10, P2, R13, R9, R10 ;  /* 0x000000090d0a7227 */ /* 0x000fc6000784000a */
[----:B------:R-:W-:Y:S01]  /*0600*/  SEL R12, R12, UR11, !P1 ;  /* 0x0000000b0c0c7c07 */ /* 0x000fe2000c800000 */
[CC--:B------:R-:W-:Y:S02]  /*0610*/  IMAD R9, R13.reuse, R8.reuse, RZ ;  /* 0x000000080d097224 */ /* 0x0c0fe400078e02ff */
[----:B------:R-:W-:-:S03]  /*0620*/  IMAD.HI.U32 R8, R13, R8, RZ ;  /* 0x000000080d087227 */ /* 0x000fc600078e00ff */
[----:B------:R-:W-:Y:S01]  /*0630*/  IADD3 R10, P3, PT, R9, R10, RZ ;  /* 0x0000000a090a7210 */ /* 0x000fe20007f7e0ff */
[----:B------:R-:W-:Y:S02]  /*0640*/  IMAD.X R13, R8, 0x1, R13, P0 ;  /* 0x00000001080d7824 */ /* 0x000fe400000e060d */
[----:B------:R-:W-:Y:S02]  /*0650*/  IMAD.MOV.U32 R9, RZ, RZ, RZ ;  /* 0x000000ffff097224 */ /* 0x000fe400078e00ff */
[----:B------:R-:W-:Y:S01]  /*0660*/  IMAD.HI.U32 R8, R10, R7, RZ ;  /* 0x000000070a087227 */ /* 0x000fe200078e00ff */
[----:B------:R-:W-:-:S03]  /*0670*/  IADD3.X R13, PT, PT, RZ, RZ, R13, P3, P2 ;  /* 0x000000ffff0d7210 */ /* 0x000fc60001fe440d */
[----:B------:R-:W-:-:S04]  /*0680*/  IMAD.WIDE.U32 R8, R10, R12, R8 ;  /* 0x0000000c0a087225 */ /* 0x000fc800078e0008 */
[C---:B------:R-:W-:Y:S02]  /*0690*/  IMAD R11, R13.reuse, R12, RZ ;  /* 0x0000000c0d0b7224 */ /* 0x040fe400078e02ff */
[----:B------:R-:W-:-:S04]  /*06a0*/  IMAD.HI.U32 R8, P0, R13, R7, R8 ;  /* 0x000000070d087227 */ /* 0x000fc80007800008 */
[----:B------:R-:W-:Y:S01]  /*06b0*/  IMAD.HI.U32 R10, R13, R12, RZ ;  /* 0x0000000c0d0a7227 */ /* 0x000fe200078e00ff */
[----:B------:R-:W-:-:S04]  /*06c0*/  IADD3 R11, P2, PT, R11, R8, RZ ;  /* 0x000000080b0b7210 */ /* 0x000fc80007f5e0ff */
[----:B------:R-:W-:Y:S01]  /*06d0*/  IADD3.X R10, PT, PT, R10, RZ, RZ, P0, !PT ;  /* 0x000000ff0a0a7210 */ /* 0x000fe200007fe4ff */
[----:B------:R-:W-:-:S04]  /*06e0*/  IMAD.WIDE.U32 R8, R11, R2, RZ ;  /* 0x000000020b087225 */ /* 0x000fc800078e00ff */
[----:B------:R-:W-:Y:S01]  /*06f0*/  IMAD.X R13, RZ, RZ, R10, P2 ;  /* 0x000000ffff0d7224 */ /* 0x000fe200010e060a */
[----:B------:R-:W-:Y:S01]  /*0700*/  IADD3 R15, P2, PT, -R8, R7, RZ ;  /* 0x00000007080f7210 */ /* 0x000fe20007f5e1ff */
[----:B------:R-:W-:-:S03]  /*0710*/  IMAD R11, R11, R3, R9 ;  /* 0x000000030b0b7224 */ /* 0x000fc600078e0209 */
[-C--:B------:R-:W-:Y:S01]  /*0720*/  ISETP.GE.U32.AND P0, PT, R15, R2.reuse, PT ;  /* 0x000000020f00720c */ /* 0x080fe20003f06070 */
[----:B------:R-:W-:-:S04]  /*0730*/  IMAD R11, R13, R2, R11 ;  /* 0x000000020d0b7224 */ /* 0x000fc800078e020b */
[----:B------:R-:W-:Y:S01]  /*0740*/  IMAD.X R11, R12, 0x1, ~R11, P2 ;  /* 0x000000010c0b7824 */ /* 0x000fe200010e0e0b */
[----:B------:R-:W-:-:S04]  /*0750*/  IADD3 R7, P2, PT, R15, -R2, RZ ;  /* 0x800000020f077210 */ /* 0x000fc80007f5e0ff */
[C---:B------:R-:W-:Y:S01]  /*0760*/  ISETP.GE.U32.AND.EX P0, PT, R11.reuse, R3, PT, P0 ;  /* 0x000000030b00720c */ /* 0x040fe20003f06100 */
[----:B------:R-:W-:-:S03]  /*0770*/  IMAD.X R9, R11, 0x1, ~R3, P2 ;  /* 0x000000010b097824 */ /* 0x000fc600010e0e03 */
[----:B------:R-:W-:Y:S02]  /*0780*/  SEL R7, R7, R15, P0 ;  /* 0x0000000f07077207 */ /* 0x000fe40000000000 */
[----:B------:R-:W-:Y:S02]  /*0790*/  SEL R9, R9, R11, P0 ;  /* 0x0000000b09097207 */ /* 0x000fe40000000000 */
[CC--:B------:R-:W-:Y:S02]  /*07a0*/  ISETP.GE.U32.AND P0, PT, R7.reuse, R2.reuse, PT ;  /* 0x000000020700720c */ /* 0x0c0fe40003f06070 */
[----:B------:R-:W-:Y:S02]  /*07b0*/  IADD3 R2, P2, PT, R7, -R2, RZ ;  /* 0x8000000207027210 */ /* 0x000fe40007f5e0ff */
[CC--:B------:R-:W-:Y:S02]  /*07c0*/  ISETP.GE.U32.AND.EX P0, PT, R9.reuse, R3.reuse, PT, P0 ;  /* 0x000000030900720c */ /* 0x0c0fe40003f06100 */
[----:B------:R-:W-:-:S02]  /*07d0*/  IADD3.X R3, PT, PT, R9, ~R3, RZ, P2, !PT ;  /* 0x8000000309037210 */ /* 0x000fc400017fe4ff */
[----:B------:R-:W-:Y:S02]  /*07e0*/  SEL R2, R2, R7, P0 ;  /* 0x0000000702027207 */ /* 0x000fe40000000000 */
[----:B------:R-:W-:Y:S02]  /*07f0*/  SEL R3, R3, R9, P0 ;  /* 0x0000000903037207 */ /* 0x000fe40000000000 */
[-C--:B------:R-:W-:Y:S02]  /*0800*/  IADD3 R7, P2, PT, RZ, -R2.reuse, RZ ;  /* 0x80000002ff077210 */ /* 0x080fe40007f5e0ff */
[----:B------:R-:W-:Y:S02]  /*0810*/  ISETP.NE.U32.AND P0, PT, R5, RZ, PT ;  /* 0x000000ff0500720c */ /* 0x000fe40003f05070 */
[----:B------:R-:W-:Y:S01]  /*0820*/  SEL R2, R7, R2, !P1 ;  /* 0x0000000207027207 */ /* 0x000fe20004800000 */
[----:B------:R-:W-:Y:S01]  /*0830*/  IMAD.X R8, RZ, RZ, ~R3, P2 ;  /* 0x000000ffff087224 */ /* 0x000fe200010e0e03 */
[----:B------:R-:W-:Y:S01]  /*0840*/  ISETP.NE.AND.EX P0, PT, R4, RZ, PT, P0 ;  /* 0x000000ff0400720c */ /* 0x000fe20003f05300 */
[----:B------:R-:W-:-:S03]  /*0850*/  IMAD.MOV.U32 R7, RZ, RZ, 0x0 ;  /* 0x00000000ff077424 */ /* 0x000fc600078e00ff */
[----:B------:R-:W-:Y:S02]  /*0860*/  SEL R3, R8, R3, !P1 ;  /* 0x0000000308037207 */ /* 0x000fe40004800000 */
[----:B------:R-:W-:Y:S02]  /*0870*/  SEL R2, R2, 0xffffffff, P0 ;  /* 0xffffffff02027807 */ /* 0x000fe40000000000 */
[----:B------:R-:W-:Y:S01]  /*0880*/  SEL R3, R3, 0xffffffff, P0 ;  /* 0xffffffff03037807 */ /* 0x000fe20000000000 */
[----:B------:R-:W-:Y:S06]  /*0890*/  RET.REL.NODEC R6 `(_Z7dividesllPi) ;  /* 0xfffffff406d87950 */ /* 0x000fec0003c3ffff */
.L_x_4:
[----:B------:R-:W-:-:S00]  /*08a0*/  BRA `(.L_x_4) ;  /* 0xfffffffc00fc7947 */ /* 0x000fc0000383ffff */
[----:B------:R-:W-:-:S00]  /*08b0*/  NOP ;  /* 0x0000000000007918 */ /* 0x000fc00000000000 */
        /* <DEDUP_REMOVED lines=12> */
.L_x_5:


//--------------------- .nv.shared.reserved.0     --------------------------
	.section	.nv.shared.reserved.0,"aw",@nobits
	.weak		__nv_reservedSMEM_offset_0_alias
	.size		__nv_reservedSMEM_offset_0_alias, 0, 64
	.other		__nv_reservedSMEM_offset_0_alias,@"STO_CUDA_RESERVED_SHARED STV_DEFAULT"
__nv_reservedSMEM_offset_0_alias:
	.zero		0
	.zero		64


//--------------------- .nv.constant0._Z7dividesllPi --------------------------
	.section	.nv.constant0._Z7dividesllPi,"a",@progbits
	.sectionflags	@""
	.align	4
.nv.constant0._Z7dividesllPi:
	.zero		920


//--------------------- SYMBOLS --------------------------

	.type		.nv.reservedSmem.offset0,@object
	.size		.nv.reservedSmem.offset0,0x4
